//
// Generated by NVIDIA NVVM Compiler
//
// Compiler Build ID: CL-36424714
// Cuda compilation tools, release 13.0, V13.0.88
// Based on NVVM 20.0.0
//

.version 9.0
.target sm_100
.address_size 64

	// .globl	_Z11add_vectorsPiS_S_

.visible .entry _Z11add_vectorsPiS_S_(
	.param .u64 .ptr .align 1 _Z11add_vectorsPiS_S__param_0,
	.param .u64 .ptr .align 1 _Z11add_vectorsPiS_S__param_1,
	.param .u64 .ptr .align 1 _Z11add_vectorsPiS_S__param_2
)
{
	.reg .pred 	%p<2>;
	.reg .b32 	%r<8>;
	.reg .b64 	%rd<11>;

	ld.param.u64 	%rd1, [_Z11add_vectorsPiS_S__param_0];
	ld.param.u64 	%rd2, [_Z11add_vectorsPiS_S__param_1];
	ld.param.u64 	%rd3, [_Z11add_vectorsPiS_S__param_2];
	mov.u32 	%r2, %ntid.x;
	mov.u32 	%r3, %ctaid.x;
	mov.u32 	%r4, %tid.x;
	mad.lo.s32 	%r1, %r2, %r3, %r4;
	setp.gt.s32 	%p1, %r1, 1023;
	@%p1 bra 	$L__BB0_2;
	cvta.to.global.u64 	%rd4, %rd1;
	cvta.to.global.u64 	%rd5, %rd2;
	cvta.to.global.u64 	%rd6, %rd3;
	mul.wide.s32 	%rd7, %r1, 4;
	add.s64 	%rd8, %rd4, %rd7;
	ld.global.u32 	%r5, [%rd8];
	add.s64 	%rd9, %rd5, %rd7;
	ld.global.u32 	%r6, [%rd9];
	add.s32 	%r7, %r6, %r5;
	add.s64 	%rd10, %rd6, %rd7;
	st.global.u32 	[%rd10], %r7;
$L__BB0_2:
	ret;

}


// ===== COMPILED SASS (sm_100) =====

	.target	sm_100

	.elftype	@"ET_EXEC"


//--------------------- .note.nv.tkinfo           --------------------------
	.section	.note.nv.tkinfo,"",@"SHT_NOTE"
	.sectionflags	@"SHF_NOTE_NV_TKINFO"
	.tkinfo
        /*0018*/ 	.word	0x00000002
        /*0030*/ 	.string	""
        /*0030*/ 	.string	"ptxas"
        /*0030*/ 	.string	"Cuda compilation tools, release 13.0, V13.0.88"
        /*0030*/ 	.string	"Build cuda_13.0.r13.0/compiler.36424714_0"
        /*0030*/ 	.string	"-arch sm_100 -m 64 "



//--------------------- .note.nv.cuinfo           --------------------------
	.section	.note.nv.cuinfo,"",@"SHT_NOTE"
	.sectionflags	@"SHF_NOTE_NV_CUINFO"
        /*0018*/ 	.short	0x0002
        /*001a*/ 	.short	0x0064
        /*001c*/ 	.short	0x0082
	.zero		2


//--------------------- .nv.info                  --------------------------
	.section	.nv.info,"",@"SHT_CUDA_INFO"
	.align	4


	//----- nvinfo : EIATTR_REGCOUNT
	.align		4
        /*0000*/ 	.byte	0x04, 0x2f
        /*0002*/ 	.short	(.L_1 - .L_0)
	.align		4
.L_0:
        /*0004*/ 	.word	index@(_Z11add_vectorsPiS_S_)
        /*0008*/ 	.word	0x0000000c


	//----- nvinfo : EIATTR_FRAME_SIZE
	.align		4
.L_1:
        /*000c*/ 	.byte	0x04, 0x11
        /*000e*/ 	.short	(.L_3 - .L_2)
	.align		4
.L_2:
        /*0010*/ 	.word	index@(_Z11add_vectorsPiS_S_)
        /*0014*/ 	.word	0x00000000


	//----- nvinfo : EIATTR_MIN_STACK_SIZE
	.align		4
.L_3:
        /*0018*/ 	.byte	0x04, 0x12
        /*001a*/ 	.short	(.L_5 - .L_4)
	.align		4
.L_4:
        /*001c*/ 	.word	index@(_Z11add_vectorsPiS_S_)
        /*0020*/ 	.word	0x00000000
.L_5:


//--------------------- .nv.compat                --------------------------
	.section	.nv.compat,"",@"SHT_CUDA_COMPAT_INFO"
	.align	4
        /*0000*/ 	.byte	0x02, 0x09, 0x00, 0x00, 0x02, 0x02, 0x01, 0x00, 0x02, 0x05, 0x05, 0x00, 0x03, 0x07, 0x01, 0x01
        /*0010*/ 	.byte	0x02, 0x03, 0x00, 0x00, 0x02, 0x06, 0x01, 0x00, 0x04, 0x0b, 0x08, 0x00, 0x09, 0x00, 0x00, 0x00
        /*0020*/ 	.byte	0x00, 0x00, 0x00, 0x00


//--------------------- .nv.info._Z11add_vectorsPiS_S_ --------------------------
	.section	.nv.info._Z11add_vectorsPiS_S_,"",@"SHT_CUDA_INFO"
	.sectionflags	@""
	.align	4


	//----- nvinfo : EIATTR_CUDA_API_VERSION
	.align		4
        /*0000*/ 	.byte	0x04, 0x37
        /*0002*/ 	.short	(.L_7 - .L_6)
.L_6:
        /*0004*/ 	.word	0x00000082


	//----- nvinfo : EIATTR_KPARAM_INFO
	.align		4
.L_7:
        /*0008*/ 	.byte	0x04, 0x17
        /*000a*/ 	.short	(.L_9 - .L_8)
.L_8:
        /*000c*/ 	.word	0x00000000
        /*0010*/ 	.short	0x0002
        /*0012*/ 	.short	0x0010
        /*0014*/ 	.byte	0x00, 0xf5, 0x21, 0x00


	//----- nvinfo : EIATTR_KPARAM_INFO
	.align		4
.L_9:
        /*0018*/ 	.byte	0x04, 0x17
        /*001a*/ 	.short	(.L_11 - .L_10)
.L_10:
        /*001c*/ 	.word	0x00000000
        /*0020*/ 	.short	0x0001
        /*0022*/ 	.short	0x0008
        /*0024*/ 	.byte	0x00, 0xf5, 0x21, 0x00


	//----- nvinfo : EIATTR_KPARAM_INFO
	.align		4
.L_11:
        /*0028*/ 	.byte	0x04, 0x17
        /*002a*/ 	.short	(.L_13 - .L_12)
.L_12:
        /*002c*/ 	.word	0x00000000
        /*0030*/ 	.short	0x0000
        /*0032*/ 	.short	0x0000
        /*0034*/ 	.byte	0x00, 0xf5, 0x21, 0x00


	//----- nvinfo : EIATTR_SPARSE_MMA_MASK
	.align		4
.L_13:
        /*0038*/ 	.byte	0x03, 0x50
        /*003a*/ 	.short	0x0000


	//----- nvinfo : EIATTR_MAXREG_COUNT
	.align		4
        /*003c*/ 	.byte	0x03, 0x1b
        /*003e*/ 	.short	0x00ff


	//----- nvinfo : EIATTR_MERCURY_ISA_VERSION
	.align		4
        /*0040*/ 	.byte	0x03, 0x5f
        /*0042*/ 	.short	0x0101


	//----- nvinfo : EIATTR_VRC_CTA_INIT_COUNT
	.align		4
        /*0044*/ 	.byte	0x02, 0x4a
	.zero		1
	.zero		1


	//----- nvinfo : EIATTR_EXIT_INSTR_OFFSETS
	.align		4
        /*0048*/ 	.byte	0x04, 0x1c
        /*004a*/ 	.short	(.L_15 - .L_14)


	//   ....[0]....
.L_14:
        /*004c*/ 	.word	0x00000060


	//   ....[1]....
        /*0050*/ 	.word	0x00000120


	//----- nvinfo : EIATTR_CBANK_PARAM_SIZE
	.align		4
.L_15:
        /*0054*/ 	.byte	0x03, 0x19
        /*0056*/ 	.short	0x0018


	//----- nvinfo : EIATTR_PARAM_CBANK
	.align		4
        /*0058*/ 	.byte	0x04, 0x0a
        /*005a*/ 	.short	(.L_17 - .L_16)
	.align		4
.L_16:
        /*005c*/ 	.word	index@(.nv.constant0._Z11add_vectorsPiS_S_)
        /*0060*/ 	.short	0x0380
        /*0062*/ 	.short	0x0018


	//----- nvinfo : EIATTR_SW_WAR
	.align		4
.L_17:
        /*0064*/ 	.byte	0x04, 0x36
        /*0066*/ 	.short	(.L_19 - .L_18)
.L_18:
        /*0068*/ 	.word	0x00000008
.L_19:


//--------------------- .nv.callgraph             --------------------------
	.section	.nv.callgraph,"",@"SHT_CUDA_CALLGRAPH"
	.align	4
	.sectionentsize	8
	.align		4
        /*0000*/ 	.word	0x00000000
	.align		4
        /*0004*/ 	.word	0xffffffff
	.align		4
        /*0008*/ 	.word	0x00000000
	.align		4
        /*000c*/ 	.word	0xfffffffe
	.align		4
        /*0010*/ 	.word	0x00000000
	.align		4
        /*0014*/ 	.word	0xfffffffd
	.align		4
        /*0018*/ 	.word	0x00000000
	.align		4
        /*001c*/ 	.word	0xfffffffc


//--------------------- .text._Z11add_vectorsPiS_S_ --------------------------
	.section	.text._Z11add_vectorsPiS_S_,"ax",@progbits
	.align	128
        .global         _Z11add_vectorsPiS_S_
        .type           _Z11add_vectorsPiS_S_,@function
        .size           _Z11add_vectorsPiS_S_,(.L_x_1 - _Z11add_vectorsPiS_S_)
        .other          _Z11add_vectorsPiS_S_,@"STO_CUDA_ENTRY STV_DEFAULT"
_Z11add_vectorsPiS_S_:
.text._Z11add_vectorsPiS_S_:
[----:B------:R-:W-:Y:S01]  /*0000*/  LDC R1, c[0x0][0x37c] ;  /* 0x0000df00ff017b82 */ /* 0x000fe20000000800 */
[----:B------:R-:W0:Y:S01]  /*0010*/  S2R R9, SR_CTAID.X ;  /* 0x0000000000097919 */ /* 0x000e220000002500 */
[----:B------:R-:W0:Y:S01]  /*0020*/  LDCU UR4, c[0x0][0x360] ;  /* 0x00006c00ff0477ac */ /* 0x000e220008000800 */
[----:B------:R-:W0:Y:S02]  /*0030*/  S2R R0, SR_TID.X ;  /* 0x0000000000007919 */ /* 0x000e240000002100 */
[----:B0-----:R-:W-:-:S05]  /*0040*/  IMAD R9, R9, UR4, R0 ;  /* 0x0000000409097c24 */ /* 0x001fca000f8e0200 */
[----:B------:R-:W-:-:S13]  /*0050*/  ISETP.GT.AND P0, PT, R9, 0x3ff, PT ;  /* 0x000003ff0900780c */ /* 0x000fda0003f04270 */
[----:B------:R-:W-:Y:S05]  /*0060*/  @P0 EXIT ;  /* 0x000000000000094d */ /* 0x000fea0003800000 */
[----:B------:R-:W0:Y:S01]  /*0070*/  LDC.64 R2, c[0x0][0x380] ;  /* 0x0000e000ff027b82 */ /* 0x000e220000000a00 */
[----:B------:R-:W1:Y:S07]  /*0080*/  LDCU.64 UR4, c[0x0][0x358] ;  /* 0x00006b00ff0477ac */ /* 0x000e6e0008000a00 */
[----:B------:R-:W2:Y:S08]  /*0090*/  LDC.64 R4, c[0x0][0x388] ;  /* 0x0000e200ff047b82 */ /* 0x000eb00000000a00 */
[----:B------:R-:W3:Y:S01]  /*00a0*/  LDC.64 R6, c[0x0][0x390] ;  /* 0x0000e400ff067b82 */ /* 0x000ee20000000a00 */
[----:B0-----:R-:W-:-:S06]  /*00b0*/  IMAD.WIDE R2, R9, 0x4, R2 ;  /* 0x0000000409027825 */ /* 0x001fcc00078e0202 */
[----:B-1----:R-:W4:Y:S01]  /*00c0*/  LDG.E R2, desc[UR4][R2.64] ;  /* 0x0000000402027981 */ /* 0x002f22000c1e1900 */
[----:B--2---:R-:W-:-:S06]  /*00d0*/  IMAD.WIDE R4, R9, 0x4, R4 ;  /* 0x0000000409047825 */ /* 0x004fcc00078e0204 */
[----:B------:R-:W4:Y:S01]  /*00e0*/  LDG.E R5, desc[UR4][R4.64] ;  /* 0x0000000404057981 */ /* 0x000f22000c1e1900 */
[----:B---3--:R-:W-:Y:S01]  /*00f0*/  IMAD.WIDE R6, R9, 0x4, R6 ;  /* 0x0000000409067825 */ /* 0x008fe200078e0206 */
[----:B----4-:R-:W-:-:S05]  /*0100*/  IADD3 R9, PT, PT, R2, R5, RZ ;  /* 0x0000000502097210 */ /* 0x010fca0007ffe0ff */
[----:B------:R-:W-:Y:S01]  /*0110*/  STG.E desc[UR4][R6.64], R9 ;  /* 0x0000000906007986 */ /* 0x000fe2000c101904 */
[----:B------:R-:W-:Y:S05]  /*0120*/  EXIT ;  /* 0x000000000000794d */ /* 0x000fea0003800000 */
.L_x_0:
[----:B------:R-:W-:-:S00]  /*0130*/  BRA `(.L_x_0) ;  /* 0xfffffffc00fc7947 */ /* 0x000fc0000383ffff */
[----:B------:R-:W-:-:S00]  /*0140*/  NOP ;  /* 0x0000000000007918 */ /* 0x000fc00000000000 */
        /* <DEDUP_REMOVED lines=11> */
.L_x_1:


//--------------------- .nv.shared.reserved.0     --------------------------
	.section	.nv.shared.reserved.0,"aw",@nobits
	.weak		__nv_reservedSMEM_offset_0_alias
	.size		__nv_reservedSMEM_offset_0_alias, 0, 64
	.other		__nv_reservedSMEM_offset_0_alias,@"STO_CUDA_RESERVED_SHARED STV_DEFAULT"
__nv_reservedSMEM_offset_0_alias:
	.zero		0
	.zero		64


//--------------------- .nv.constant0._Z11add_vectorsPiS_S_ --------------------------
	.section	.nv.constant0._Z11add_vectorsPiS_S_,"a",@progbits
	.sectionflags	@""
	.align	4
.nv.constant0._Z11add_vectorsPiS_S_:
	.zero		920


//--------------------- SYMBOLS --------------------------

	.type		.nv.reservedSmem.offset0,@object
	.size		.nv.reservedSmem.offset0,0x4
